//
// Generated by NVIDIA NVVM Compiler
//
// Compiler Build ID: CL-36424714
// Cuda compilation tools, release 13.0, V13.0.88
// Based on NVVM 20.0.0
//

.version 9.0
.target sm_100
.address_size 64

	// .globl	_Z12vecAddKernelPfS_S_i

.visible .entry _Z12vecAddKernelPfS_S_i(
	.param .u64 .ptr .align 1 _Z12vecAddKernelPfS_S_i_param_0,
	.param .u64 .ptr .align 1 _Z12vecAddKernelPfS_S_i_param_1,
	.param .u64 .ptr .align 1 _Z12vecAddKernelPfS_S_i_param_2,
	.param .u32 _Z12vecAddKernelPfS_S_i_param_3
)
{
	.reg .pred 	%p<2>;
	.reg .b32 	%r<6>;
	.reg .b32 	%f<4>;
	.reg .b64 	%rd<11>;

	ld.param.u64 	%rd1, [_Z12vecAddKernelPfS_S_i_param_0];
	ld.param.u64 	%rd2, [_Z12vecAddKernelPfS_S_i_param_1];
	ld.param.u64 	%rd3, [_Z12vecAddKernelPfS_S_i_param_2];
	ld.param.u32 	%r2, [_Z12vecAddKernelPfS_S_i_param_3];
	mov.u32 	%r3, %tid.x;
	mov.u32 	%r4, %ctaid.x;
	mov.u32 	%r5, %ntid.x;
	mad.lo.s32 	%r1, %r4, %r5, %r3;
	setp.ge.s32 	%p1, %r1, %r2;
	@%p1 bra 	$L__BB0_2;
	cvta.to.global.u64 	%rd4, %rd1;
	cvta.to.global.u64 	%rd5, %rd2;
	cvta.to.global.u64 	%rd6, %rd3;
	mul.wide.s32 	%rd7, %r1, 4;
	add.s64 	%rd8, %rd4, %rd7;
	ld.global.f32 	%f1, [%rd8];
	add.s64 	%rd9, %rd5, %rd7;
	ld.global.f32 	%f2, [%rd9];
	add.f32 	%f3, %f1, %f2;
	add.s64 	%rd10, %rd6, %rd7;
	st.global.f32 	[%rd10], %f3;
$L__BB0_2:
	bar.sync 	0;
	ret;

}


// ===== COMPILED SASS (sm_100) =====

	.target	sm_100

	.elftype	@"ET_EXEC"


//--------------------- .note.nv.tkinfo           --------------------------
	.section	.note.nv.tkinfo,"",@"SHT_NOTE"
	.sectionflags	@"SHF_NOTE_NV_TKINFO"
	.tkinfo
        /*0018*/ 	.word	0x00000002
        /*0030*/ 	.string	""
        /*0030*/ 	.string	"ptxas"
        /*0030*/ 	.string	"Cuda compilation tools, release 13.0, V13.0.88"
        /*0030*/ 	.string	"Build cuda_13.0.r13.0/compiler.36424714_0"
        /*0030*/ 	.string	"-arch sm_100 -m 64 "



//--------------------- .note.nv.cuinfo           --------------------------
	.section	.note.nv.cuinfo,"",@"SHT_NOTE"
	.sectionflags	@"SHF_NOTE_NV_CUINFO"
        /*0018*/ 	.short	0x0002
        /*001a*/ 	.short	0x0064
        /*001c*/ 	.short	0x0082
	.zero		2


//--------------------- .nv.info                  --------------------------
	.section	.nv.info,"",@"SHT_CUDA_INFO"
	.align	4


	//----- nvinfo : EIATTR_REGCOUNT
	.align		4
        /*0000*/ 	.byte	0x04, 0x2f
        /*0002*/ 	.short	(.L_1 - .L_0)
	.align		4
.L_0:
        /*0004*/ 	.word	index@(_Z12vecAddKernelPfS_S_i)
        /*0008*/ 	.word	0x0000000c


	//----- nvinfo : EIATTR_FRAME_SIZE
	.align		4
.L_1:
        /*000c*/ 	.byte	0x04, 0x11
        /*000e*/ 	.short	(.L_3 - .L_2)
	.align		4
.L_2:
        /*0010*/ 	.word	index@(_Z12vecAddKernelPfS_S_i)
        /*0014*/ 	.word	0x00000000


	//----- nvinfo : EIATTR_MIN_STACK_SIZE
	.align		4
.L_3:
        /*0018*/ 	.byte	0x04, 0x12
        /*001a*/ 	.short	(.L_5 - .L_4)
	.align		4
.L_4:
        /*001c*/ 	.word	index@(_Z12vecAddKernelPfS_S_i)
        /*0020*/ 	.word	0x00000000
.L_5:


//--------------------- .nv.compat                --------------------------
	.section	.nv.compat,"",@"SHT_CUDA_COMPAT_INFO"
	.align	4
        /*0000*/ 	.byte	0x02, 0x09, 0x00, 0x00, 0x02, 0x02, 0x01, 0x00, 0x02, 0x05, 0x05, 0x00, 0x03, 0x07, 0x01, 0x01
        /*0010*/ 	.byte	0x02, 0x03, 0x00, 0x00, 0x02, 0x06, 0x01, 0x00, 0x04, 0x0b, 0x08, 0x00, 0x09, 0x00, 0x00, 0x00
        /*0020*/ 	.byte	0x00, 0x00, 0x00, 0x00


//--------------------- .nv.info._Z12vecAddKernelPfS_S_i --------------------------
	.section	.nv.info._Z12vecAddKernelPfS_S_i,"",@"SHT_CUDA_INFO"
	.sectionflags	@""
	.align	4


	//----- nvinfo : EIATTR_CUDA_API_VERSION
	.align		4
        /*0000*/ 	.byte	0x04, 0x37
        /*0002*/ 	.short	(.L_7 - .L_6)
.L_6:
        /*0004*/ 	.word	0x00000082


	//----- nvinfo : EIATTR_KPARAM_INFO
	.align		4
.L_7:
        /*0008*/ 	.byte	0x04, 0x17
        /*000a*/ 	.short	(.L_9 - .L_8)
.L_8:
        /*000c*/ 	.word	0x00000000
        /*0010*/ 	.short	0x0003
        /*0012*/ 	.short	0x0018
        /*0014*/ 	.byte	0x00, 0xf0, 0x11, 0x00


	//----- nvinfo : EIATTR_KPARAM_INFO
	.align		4
.L_9:
        /*0018*/ 	.byte	0x04, 0x17
        /*001a*/ 	.short	(.L_11 - .L_10)
.L_10:
        /*001c*/ 	.word	0x00000000
        /*0020*/ 	.short	0x0002
        /*0022*/ 	.short	0x0010
        /*0024*/ 	.byte	0x00, 0xf5, 0x21, 0x00


	//----- nvinfo : EIATTR_KPARAM_INFO
	.align		4
.L_11:
        /*0028*/ 	.byte	0x04, 0x17
        /*002a*/ 	.short	(.L_13 - .L_12)
.L_12:
        /*002c*/ 	.word	0x00000000
        /*0030*/ 	.short	0x0001
        /*0032*/ 	.short	0x0008
        /*0034*/ 	.byte	0x00, 0xf5, 0x21, 0x00


	//----- nvinfo : EIATTR_KPARAM_INFO
	.align		4
.L_13:
        /*0038*/ 	.byte	0x04, 0x17
        /*003a*/ 	.short	(.L_15 - .L_14)
.L_14:
        /*003c*/ 	.word	0x00000000
        /*0040*/ 	.short	0x0000
        /*0042*/ 	.short	0x0000
        /*0044*/ 	.byte	0x00, 0xf5, 0x21, 0x00


	//----- nvinfo : EIATTR_SPARSE_MMA_MASK
	.align		4
.L_15:
        /*0048*/ 	.byte	0x03, 0x50
        /*004a*/ 	.short	0x0000


	//----- nvinfo : EIATTR_MAXREG_COUNT
	.align		4
        /*004c*/ 	.byte	0x03, 0x1b
        /*004e*/ 	.short	0x00ff


	//----- nvinfo : EIATTR_NUM_BARRIERS
	.align		4
        /*0050*/ 	.byte	0x02, 0x4c
        /*0052*/ 	.byte	0x01
	.zero		1


	//----- nvinfo : EIATTR_MERCURY_ISA_VERSION
	.align		4
        /*0054*/ 	.byte	0x03, 0x5f
        /*0056*/ 	.short	0x0101


	//----- nvinfo : EIATTR_VRC_CTA_INIT_COUNT
	.align		4
        /*0058*/ 	.byte	0x02, 0x4a
	.zero		1
	.zero		1


	//----- nvinfo : EIATTR_EXIT_INSTR_OFFSETS
	.align		4
        /*005c*/ 	.byte	0x04, 0x1c
        /*005e*/ 	.short	(.L_17 - .L_16)


	//   ....[0]....
.L_16:
        /*0060*/ 	.word	0x00000160


	//----- nvinfo : EIATTR_CRS_STACK_SIZE
	.align		4
.L_17:
        /*0064*/ 	.byte	0x04, 0x1e
        /*0066*/ 	.short	(.L_19 - .L_18)
.L_18:
        /*0068*/ 	.word	0x00000000


	//----- nvinfo : EIATTR_CBANK_PARAM_SIZE
	.align		4
.L_19:
        /*006c*/ 	.byte	0x03, 0x19
        /*006e*/ 	.short	0x001c


	//----- nvinfo : EIATTR_PARAM_CBANK
	.align		4
        /*0070*/ 	.byte	0x04, 0x0a
        /*0072*/ 	.short	(.L_21 - .L_20)
	.align		4
.L_20:
        /*0074*/ 	.word	index@(.nv.constant0._Z12vecAddKernelPfS_S_i)
        /*0078*/ 	.short	0x0380
        /*007a*/ 	.short	0x001c


	//----- nvinfo : EIATTR_SW_WAR
	.align		4
.L_21:
        /*007c*/ 	.byte	0x04, 0x36
        /*007e*/ 	.short	(.L_23 - .L_22)
.L_22:
        /*0080*/ 	.word	0x00000008
.L_23:


//--------------------- .nv.callgraph             --------------------------
	.section	.nv.callgraph,"",@"SHT_CUDA_CALLGRAPH"
	.align	4
	.sectionentsize	8
	.align		4
        /*0000*/ 	.word	0x00000000
	.align		4
        /*0004*/ 	.word	0xffffffff
	.align		4
        /*0008*/ 	.word	0x00000000
	.align		4
        /*000c*/ 	.word	0xfffffffe
	.align		4
        /*0010*/ 	.word	0x00000000
	.align		4
        /*0014*/ 	.word	0xfffffffd
	.align		4
        /*0018*/ 	.word	0x00000000
	.align		4
        /*001c*/ 	.word	0xfffffffc


//--------------------- .text._Z12vecAddKernelPfS_S_i --------------------------
	.section	.text._Z12vecAddKernelPfS_S_i,"ax",@progbits
	.align	128
        .global         _Z12vecAddKernelPfS_S_i
        .type           _Z12vecAddKernelPfS_S_i,@function
        .size           _Z12vecAddKernelPfS_S_i,(.L_x_3 - _Z12vecAddKernelPfS_S_i)
        .other          _Z12vecAddKernelPfS_S_i,@"STO_CUDA_ENTRY STV_DEFAULT"
_Z12vecAddKernelPfS_S_i:
.text._Z12vecAddKernelPfS_S_i:
[----:B------:R-:W-:Y:S01]  /*0000*/  LDC R1, c[0x0][0x37c] ;  /* 0x0000df00ff017b82 */ /* 0x000fe20000000800 */
[----:B------:R-:W0:Y:S07]  /*0010*/  S2R R9, SR_TID.X ;  /* 0x0000000000097919 */ /* 0x000e2e0000002100 */
[----:B------:R-:W0:Y:S01]  /*0020*/  S2UR UR4, SR_CTAID.X ;  /* 0x00000000000479c3 */ /* 0x000e220000002500 */
[----:B------:R-:W1:Y:S01]  /*0030*/  LDCU UR5, c[0x0][0x398] ;  /* 0x00007300ff0577ac */ /* 0x000e620008000800 */
[----:B------:R-:W-:Y:S06]  /*0040*/  BSSY.RECONVERGENT B0, `(.L_x_0) ;  /* 0x0000010000007945 */ /* 0x000fec0003800200 */
[----:B------:R-:W0:Y:S02]  /*0050*/  LDC R0, c[0x0][0x360] ;  /* 0x0000d800ff007b82 */ /* 0x000e240000000800 */
[----:B0-----:R-:W-:-:S05]  /*0060*/  IMAD R9, R0, UR4, R9 ;  /* 0x0000000400097c24 */ /* 0x001fca000f8e0209 */
[----:B-1----:R-:W-:-:S13]  /*0070*/  ISETP.GE.AND P0, PT, R9, UR5, PT ;  /* 0x0000000509007c0c */ /* 0x002fda000bf06270 */
[----:B------:R-:W-:Y:S05]  /*0080*/  @P0 BRA `(.L_x_1) ;  /* 0x00000000002c0947 */ /* 0x000fea0003800000 */
[----:B------:R-:W0:Y:S01]  /*0090*/  LDC.64 R2, c[0x0][0x380] ;  /* 0x0000e000ff027b82 */ /* 0x000e220000000a00 */
[----:B------:R-:W1:Y:S07]  /*00a0*/  LDCU.64 UR4, c[0x0][0x358] ;  /* 0x00006b00ff0477ac */ /* 0x000e6e0008000a00 */
[----:B------:R-:W2:Y:S08]  /*00b0*/  LDC.64 R4, c[0x0][0x388] ;  /* 0x0000e200ff047b82 */ /* 0x000eb00000000a00 */
[----:B------:R-:W3:Y:S01]  /*00c0*/  LDC.64 R6, c[0x0][0x390] ;  /* 0x0000e400ff067b82 */ /* 0x000ee20000000a00 */
[----:B0-----:R-:W-:-:S06]  /*00d0*/  IMAD.WIDE R2, R9, 0x4, R2 ;  /* 0x0000000409027825 */ /* 0x001fcc00078e0202 */
[----:B-1----:R-:W4:Y:S01]  /*00e0*/  LDG.E R2, desc[UR4][R2.64] ;  /* 0x0000000402027981 */ /* 0x002f22000c1e1900 */
[----:B--2---:R-:W-:-:S06]  /*00f0*/  IMAD.WIDE R4, R9, 0x4, R4 ;  /* 0x0000000409047825 */ /* 0x004fcc00078e0204 */
[----:B------:R-:W4:Y:S01]  /*0100*/  LDG.E R5, desc[UR4][R4.64] ;  /* 0x0000000404057981 */ /* 0x000f22000c1e1900 */
[----:B---3--:R-:W-:-:S04]  /*0110*/  IMAD.WIDE R6, R9, 0x4, R6 ;  /* 0x0000000409067825 */ /* 0x008fc800078e0206 */
[----:B----4-:R-:W-:-:S05]  /*0120*/  FADD R9, R2, R5 ;  /* 0x0000000502097221 */ /* 0x010fca0000000000 */
[----:B------:R0:W-:Y:S02]  /*0130*/  STG.E desc[UR4][R6.64], R9 ;  /* 0x0000000906007986 */ /* 0x0001e4000c101904 */
.L_x_1:
[----:B------:R-:W-:Y:S05]  /*0140*/  BSYNC.RECONVERGENT B0 ;  /* 0x0000000000007941 */ /* 0x000fea0003800200 */
.L_x_0:
[----:B------:R-:W-:Y:S06]  /*0150*/  BAR.SYNC.DEFER_BLOCKING 0x0 ;  /* 0x0000000000007b1d */ /* 0x000fec0000010000 */
[----:B------:R-:W-:Y:S05]  /*0160*/  EXIT ;  /* 0x000000000000794d */ /* 0x000fea0003800000 */
.L_x_2:
[----:B------:R-:W-:-:S00]  /*0170*/  BRA `(.L_x_2) ;  /* 0xfffffffc00fc7947 */ /* 0x000fc0000383ffff */
[----:B------:R-:W-:-:S00]  /*0180*/  NOP ;  /* 0x0000000000007918 */ /* 0x000fc00000000000 */
[----:B------:R-:W-:-:S00]  /*0190*/  NOP ;  /* 0x0000000000007918 */ /* 0x000fc00000000000 */
[----:B------:R-:W-:-:S00]  /*01a0*/  NOP ;  /* 0x0000000000007918 */ /* 0x000fc00000000000 */
[----:B------:R-:W-:-:S00]  /*01b0*/  NOP ;  /* 0x0000000000007918 */ /* 0x000fc00000000000 */
[----:B------:R-:W-:-:S00]  /*01c0*/  NOP ;  /* 0x0000000000007918 */ /* 0x000fc00000000000 */
[----:B------:R-:W-:-:S00]  /*01d0*/  NOP ;  /* 0x0000000000007918 */ /* 0x000fc00000000000 */
[----:B------:R-:W-:-:S00]  /*01e0*/  NOP ;  /* 0x0000000000007918 */ /* 0x000fc00000000000 */
[----:B------:R-:W-:-:S00]  /*01f0*/  NOP ;  /* 0x0000000000007918 */ /* 0x000fc00000000000 */
.L_x_3:


//--------------------- .nv.shared.reserved.0     --------------------------
	.section	.nv.shared.reserved.0,"aw",@nobits
	.weak		__nv_reservedSMEM_offset_0_alias
	.size		__nv_reservedSMEM_offset_0_alias, 0, 64
	.other		__nv_reservedSMEM_offset_0_alias,@"STO_CUDA_RESERVED_SHARED STV_DEFAULT"
__nv_reservedSMEM_offset_0_alias:
	.zero		0
	.zero		64


//--------------------- .nv.constant0._Z12vecAddKernelPfS_S_i --------------------------
	.section	.nv.constant0._Z12vecAddKernelPfS_S_i,"a",@progbits
	.sectionflags	@""
	.align	4
.nv.constant0._Z12vecAddKernelPfS_S_i:
	.zero		924


//--------------------- SYMBOLS --------------------------

	.type		.nv.reservedSmem.offset0,@object
	.size		.nv.reservedSmem.offset0,0x4
